//
// Generated by NVIDIA NVVM Compiler
//
// Compiler Build ID: CL-36424714
// Cuda compilation tools, release 13.0, V13.0.88
// Based on NVVM 20.0.0
//

.version 9.0
.target sm_100
.address_size 64

	// .globl	_Z22additionMatricesKernelPiS_S_

.visible .entry _Z22additionMatricesKernelPiS_S_(
	.param .u64 .ptr .align 1 _Z22additionMatricesKernelPiS_S__param_0,
	.param .u64 .ptr .align 1 _Z22additionMatricesKernelPiS_S__param_1,
	.param .u64 .ptr .align 1 _Z22additionMatricesKernelPiS_S__param_2
)
{
	.reg .b32 	%r<13>;
	.reg .b64 	%rd<11>;

	ld.param.u64 	%rd1, [_Z22additionMatricesKernelPiS_S__param_0];
	ld.param.u64 	%rd2, [_Z22additionMatricesKernelPiS_S__param_1];
	ld.param.u64 	%rd3, [_Z22additionMatricesKernelPiS_S__param_2];
	cvta.to.global.u64 	%rd4, %rd3;
	cvta.to.global.u64 	%rd5, %rd2;
	cvta.to.global.u64 	%rd6, %rd1;
	mov.u32 	%r1, %tid.x;
	mov.u32 	%r2, %ctaid.x;
	mov.u32 	%r3, %ntid.x;
	mad.lo.s32 	%r4, %r2, %r3, %r1;
	mov.u32 	%r5, %tid.y;
	mov.u32 	%r6, %ctaid.y;
	mov.u32 	%r7, %ntid.y;
	mad.lo.s32 	%r8, %r6, %r7, %r5;
	mad.lo.s32 	%r9, %r4, 160, %r8;
	mul.wide.s32 	%rd7, %r9, 4;
	add.s64 	%rd8, %rd6, %rd7;
	ld.global.u32 	%r10, [%rd8];
	add.s64 	%rd9, %rd5, %rd7;
	ld.global.u32 	%r11, [%rd9];
	add.s32 	%r12, %r11, %r10;
	add.s64 	%rd10, %rd4, %rd7;
	st.global.u32 	[%rd10], %r12;
	ret;

}


// ===== COMPILED SASS (sm_100) =====

	.target	sm_100

	.elftype	@"ET_EXEC"


//--------------------- .note.nv.tkinfo           --------------------------
	.section	.note.nv.tkinfo,"",@"SHT_NOTE"
	.sectionflags	@"SHF_NOTE_NV_TKINFO"
	.tkinfo
        /*0018*/ 	.word	0x00000002
        /*0030*/ 	.string	""
        /*0030*/ 	.string	"ptxas"
        /*0030*/ 	.string	"Cuda compilation tools, release 13.0, V13.0.88"
        /*0030*/ 	.string	"Build cuda_13.0.r13.0/compiler.36424714_0"
        /*0030*/ 	.string	"-arch sm_100 -m 64 "



//--------------------- .note.nv.cuinfo           --------------------------
	.section	.note.nv.cuinfo,"",@"SHT_NOTE"
	.sectionflags	@"SHF_NOTE_NV_CUINFO"
        /*0018*/ 	.short	0x0002
        /*001a*/ 	.short	0x0064
        /*001c*/ 	.short	0x0082
	.zero		2


//--------------------- .nv.info                  --------------------------
	.section	.nv.info,"",@"SHT_CUDA_INFO"
	.align	4


	//----- nvinfo : EIATTR_REGCOUNT
	.align		4
        /*0000*/ 	.byte	0x04, 0x2f
        /*0002*/ 	.short	(.L_1 - .L_0)
	.align		4
.L_0:
        /*0004*/ 	.word	index@(_Z22additionMatricesKernelPiS_S_)
        /*0008*/ 	.word	0x0000000c


	//----- nvinfo : EIATTR_FRAME_SIZE
	.align		4
.L_1:
        /*000c*/ 	.byte	0x04, 0x11
        /*000e*/ 	.short	(.L_3 - .L_2)
	.align		4
.L_2:
        /*0010*/ 	.word	index@(_Z22additionMatricesKernelPiS_S_)
        /*0014*/ 	.word	0x00000000


	//----- nvinfo : EIATTR_MIN_STACK_SIZE
	.align		4
.L_3:
        /*0018*/ 	.byte	0x04, 0x12
        /*001a*/ 	.short	(.L_5 - .L_4)
	.align		4
.L_4:
        /*001c*/ 	.word	index@(_Z22additionMatricesKernelPiS_S_)
        /*0020*/ 	.word	0x00000000
.L_5:


//--------------------- .nv.compat                --------------------------
	.section	.nv.compat,"",@"SHT_CUDA_COMPAT_INFO"
	.align	4
        /*0000*/ 	.byte	0x02, 0x09, 0x00, 0x00, 0x02, 0x02, 0x01, 0x00, 0x02, 0x05, 0x05, 0x00, 0x03, 0x07, 0x01, 0x01
        /*0010*/ 	.byte	0x02, 0x03, 0x00, 0x00, 0x02, 0x06, 0x01, 0x00, 0x04, 0x0b, 0x08, 0x00, 0x09, 0x00, 0x00, 0x00
        /*0020*/ 	.byte	0x00, 0x00, 0x00, 0x00


//--------------------- .nv.info._Z22additionMatricesKernelPiS_S_ --------------------------
	.section	.nv.info._Z22additionMatricesKernelPiS_S_,"",@"SHT_CUDA_INFO"
	.sectionflags	@""
	.align	4


	//----- nvinfo : EIATTR_CUDA_API_VERSION
	.align		4
        /*0000*/ 	.byte	0x04, 0x37
        /*0002*/ 	.short	(.L_7 - .L_6)
.L_6:
        /*0004*/ 	.word	0x00000082


	//----- nvinfo : EIATTR_KPARAM_INFO
	.align		4
.L_7:
        /*0008*/ 	.byte	0x04, 0x17
        /*000a*/ 	.short	(.L_9 - .L_8)
.L_8:
        /*000c*/ 	.word	0x00000000
        /*0010*/ 	.short	0x0002
        /*0012*/ 	.short	0x0010
        /*0014*/ 	.byte	0x00, 0xf5, 0x21, 0x00


	//----- nvinfo : EIATTR_KPARAM_INFO
	.align		4
.L_9:
        /*0018*/ 	.byte	0x04, 0x17
        /*001a*/ 	.short	(.L_11 - .L_10)
.L_10:
        /*001c*/ 	.word	0x00000000
        /*0020*/ 	.short	0x0001
        /*0022*/ 	.short	0x0008
        /*0024*/ 	.byte	0x00, 0xf5, 0x21, 0x00


	//----- nvinfo : EIATTR_KPARAM_INFO
	.align		4
.L_11:
        /*0028*/ 	.byte	0x04, 0x17
        /*002a*/ 	.short	(.L_13 - .L_12)
.L_12:
        /*002c*/ 	.word	0x00000000
        /*0030*/ 	.short	0x0000
        /*0032*/ 	.short	0x0000
        /*0034*/ 	.byte	0x00, 0xf5, 0x21, 0x00


	//----- nvinfo : EIATTR_SPARSE_MMA_MASK
	.align		4
.L_13:
        /*0038*/ 	.byte	0x03, 0x50
        /*003a*/ 	.short	0x0000


	//----- nvinfo : EIATTR_MAXREG_COUNT
	.align		4
        /*003c*/ 	.byte	0x03, 0x1b
        /*003e*/ 	.short	0x00ff


	//----- nvinfo : EIATTR_MERCURY_ISA_VERSION
	.align		4
        /*0040*/ 	.byte	0x03, 0x5f
        /*0042*/ 	.short	0x0101


	//----- nvinfo : EIATTR_VRC_CTA_INIT_COUNT
	.align		4
        /*0044*/ 	.byte	0x02, 0x4a
	.zero		1
	.zero		1


	//----- nvinfo : EIATTR_EXIT_INSTR_OFFSETS
	.align		4
        /*0048*/ 	.byte	0x04, 0x1c
        /*004a*/ 	.short	(.L_15 - .L_14)


	//   ....[0]....
.L_14:
        /*004c*/ 	.word	0x00000150


	//----- nvinfo : EIATTR_CBANK_PARAM_SIZE
	.align		4
.L_15:
        /*0050*/ 	.byte	0x03, 0x19
        /*0052*/ 	.short	0x0018


	//----- nvinfo : EIATTR_PARAM_CBANK
	.align		4
        /*0054*/ 	.byte	0x04, 0x0a
        /*0056*/ 	.short	(.L_17 - .L_16)
	.align		4
.L_16:
        /*0058*/ 	.word	index@(.nv.constant0._Z22additionMatricesKernelPiS_S_)
        /*005c*/ 	.short	0x0380
        /*005e*/ 	.short	0x0018


	//----- nvinfo : EIATTR_SW_WAR
	.align		4
.L_17:
        /*0060*/ 	.byte	0x04, 0x36
        /*0062*/ 	.short	(.L_19 - .L_18)
.L_18:
        /*0064*/ 	.word	0x00000008
.L_19:


//--------------------- .nv.callgraph             --------------------------
	.section	.nv.callgraph,"",@"SHT_CUDA_CALLGRAPH"
	.align	4
	.sectionentsize	8
	.align		4
        /*0000*/ 	.word	0x00000000
	.align		4
        /*0004*/ 	.word	0xffffffff
	.align		4
        /*0008*/ 	.word	0x00000000
	.align		4
        /*000c*/ 	.word	0xfffffffe
	.align		4
        /*0010*/ 	.word	0x00000000
	.align		4
        /*0014*/ 	.word	0xfffffffd
	.align		4
        /*0018*/ 	.word	0x00000000
	.align		4
        /*001c*/ 	.word	0xfffffffc


//--------------------- .text._Z22additionMatricesKernelPiS_S_ --------------------------
	.section	.text._Z22additionMatricesKernelPiS_S_,"ax",@progbits
	.align	128
        .global         _Z22additionMatricesKernelPiS_S_
        .type           _Z22additionMatricesKernelPiS_S_,@function
        .size           _Z22additionMatricesKernelPiS_S_,(.L_x_1 - _Z22additionMatricesKernelPiS_S_)
        .other          _Z22additionMatricesKernelPiS_S_,@"STO_CUDA_ENTRY STV_DEFAULT"
_Z22additionMatricesKernelPiS_S_:
.text._Z22additionMatricesKernelPiS_S_:
[----:B------:R-:W-:Y:S01]  /*0000*/  LDC R1, c[0x0][0x37c] ;  /* 0x0000df00ff017b82 */ /* 0x000fe20000000800 */
[----:B------:R-:W0:Y:S07]  /*0010*/  S2R R0, SR_TID.X ;  /* 0x0000000000007919 */ /* 0x000e2e0000002100 */
[----:B------:R-:W0:Y:S01]  /*0020*/  S2UR UR6, SR_CTAID.X ;  /* 0x00000000000679c3 */ /* 0x000e220000002500 */
[----:B------:R-:W1:Y:S01]  /*0030*/  LDCU.64 UR4, c[0x0][0x358] ;  /* 0x00006b00ff0477ac */ /* 0x000e620008000a00 */
[----:B------:R-:W2:Y:S06]  /*0040*/  S2R R6, SR_TID.Y ;  /* 0x0000000000067919 */ /* 0x000eac0000002200 */
[----:B------:R-:W0:Y:S08]  /*0050*/  LDC R7, c[0x0][0x360] ;  /* 0x0000d800ff077b82 */ /* 0x000e300000000800 */
[----:B------:R-:W2:Y:S08]  /*0060*/  S2UR UR7, SR_CTAID.Y ;  /* 0x00000000000779c3 */ /* 0x000eb00000002600 */
[----:B------:R-:W2:Y:S08]  /*0070*/  LDC R9, c[0x0][0x364] ;  /* 0x0000d900ff097b82 */ /* 0x000eb00000000800 */
[----:B------:R-:W3:Y:S01]  /*0080*/  LDC.64 R2, c[0x0][0x380] ;  /* 0x0000e000ff027b82 */ /* 0x000ee20000000a00 */
[----:B0-----:R-:W-:-:S07]  /*0090*/  IMAD R0, R7, UR6, R0 ;  /* 0x0000000607007c24 */ /* 0x001fce000f8e0200 */
[----:B------:R-:W0:Y:S01]  /*00a0*/  LDC.64 R4, c[0x0][0x388] ;  /* 0x0000e200ff047b82 */ /* 0x000e220000000a00 */
[----:B--2---:R-:W-:-:S04]  /*00b0*/  IMAD R7, R9, UR7, R6 ;  /* 0x0000000709077c24 */ /* 0x004fc8000f8e0206 */
[----:B------:R-:W-:-:S03]  /*00c0*/  IMAD R9, R0, 0xa0, R7 ;  /* 0x000000a000097824 */ /* 0x000fc600078e0207 */
[----:B------:R-:W2:Y:S01]  /*00d0*/  LDC.64 R6, c[0x0][0x390] ;  /* 0x0000e400ff067b82 */ /* 0x000ea20000000a00 */
[----:B---3--:R-:W-:-:S06]  /*00e0*/  IMAD.WIDE R2, R9, 0x4, R2 ;  /* 0x0000000409027825 */ /* 0x008fcc00078e0202 */
[----:B-1----:R-:W3:Y:S01]  /*00f0*/  LDG.E R2, desc[UR4][R2.64] ;  /* 0x0000000402027981 */ /* 0x002ee2000c1e1900 */
[----:B0-----:R-:W-:-:S06]  /*0100*/  IMAD.WIDE R4, R9, 0x4, R4 ;  /* 0x0000000409047825 */ /* 0x001fcc00078e0204 */
[----:B------:R-:W3:Y:S01]  /*0110*/  LDG.E R5, desc[UR4][R4.64] ;  /* 0x0000000404057981 */ /* 0x000ee2000c1e1900 */
[----:B--2---:R-:W-:Y:S01]  /*0120*/  IMAD.WIDE R6, R9, 0x4, R6 ;  /* 0x0000000409067825 */ /* 0x004fe200078e0206 */
[----:B---3--:R-:W-:-:S05]  /*0130*/  IADD3 R9, PT, PT, R2, R5, RZ ;  /* 0x0000000502097210 */ /* 0x008fca0007ffe0ff */
[----:B------:R-:W-:Y:S01]  /*0140*/  STG.E desc[UR4][R6.64], R9 ;  /* 0x0000000906007986 */ /* 0x000fe2000c101904 */
[----:B------:R-:W-:Y:S05]  /*0150*/  EXIT ;  /* 0x000000000000794d */ /* 0x000fea0003800000 */
.L_x_0:
[----:B------:R-:W-:-:S00]  /*0160*/  BRA `(.L_x_0) ;  /* 0xfffffffc00fc7947 */ /* 0x000fc0000383ffff */
[----:B------:R-:W-:-:S00]  /*0170*/  NOP ;  /* 0x0000000000007918 */ /* 0x000fc00000000000 */
        /* <DEDUP_REMOVED lines=8> */
.L_x_1:


//--------------------- .nv.shared.reserved.0     --------------------------
	.section	.nv.shared.reserved.0,"aw",@nobits
	.weak		__nv_reservedSMEM_offset_0_alias
	.size		__nv_reservedSMEM_offset_0_alias, 0, 64
	.other		__nv_reservedSMEM_offset_0_alias,@"STO_CUDA_RESERVED_SHARED STV_DEFAULT"
__nv_reservedSMEM_offset_0_alias:
	.zero		0
	.zero		64


//--------------------- .nv.constant0._Z22additionMatricesKernelPiS_S_ --------------------------
	.section	.nv.constant0._Z22additionMatricesKernelPiS_S_,"a",@progbits
	.sectionflags	@""
	.align	4
.nv.constant0._Z22additionMatricesKernelPiS_S_:
	.zero		920


//--------------------- SYMBOLS --------------------------

	.type		.nv.reservedSmem.offset0,@object
	.size		.nv.reservedSmem.offset0,0x4
